	.headerflags	@"EF_CUDA_TEXMODE_UNIFIED EF_CUDA_64BIT_ADDRESS EF_CUDA_ACCELERATORS EF_CUDA_SM90 EF_CUDA_VIRTUAL_SM(EF_CUDA_SM90)"
	.elftype	@"ET_EXEC"


//--------------------- .nv.info                  --------------------------
	.section	.nv.info,"",@"SHT_CUDA_INFO"
	.align	4


	//----- nvinfo : EIATTR_REGCOUNT
	.align		4
        /*0000*/ 	.byte	0x04, 0x2f
        /*0002*/ 	.short	(.L_1 - .L_0)
	.align		4
.L_0:
        /*0004*/ 	.word	index@(triton_poi_fused__unsafe_index_add_mul_sub_38)
        /*0008*/ 	.word	0x00000028


	//----- nvinfo : EIATTR_MIN_STACK_SIZE
	.align		4
.L_1:
        /*000c*/ 	.byte	0x04, 0x12
        /*000e*/ 	.short	(.L_3 - .L_2)
	.align		4
.L_2:
        /*0010*/ 	.word	index@(triton_poi_fused__unsafe_index_add_mul_sub_38)
        /*0014*/ 	.word	0x00000000


	//----- nvinfo : EIATTR_FRAME_SIZE
	.align		4
.L_3:
        /*0018*/ 	.byte	0x04, 0x11
        /*001a*/ 	.short	(.L_5 - .L_4)
	.align		4
.L_4:
        /*001c*/ 	.word	index@(triton_poi_fused__unsafe_index_add_mul_sub_38)
        /*0020*/ 	.word	0x00000000


	//----- nvinfo : EIATTR_MIN_STACK_SIZE
	.align		4
.L_5:
        /*0024*/ 	.byte	0x04, 0x12
        /*0026*/ 	.short	(.L_7 - .L_6)
	.align		4
.L_6:
        /*0028*/ 	.word	index@(triton_poi_fused__unsafe_index_add_mul_sub_38)
        /*002c*/ 	.word	0x00000000
.L_7:


//--------------------- .nv.info.triton_poi_fused__unsafe_index_add_mul_sub_38 --------------------------
	.section	.nv.info.triton_poi_fused__unsafe_index_add_mul_sub_38,"",@"SHT_CUDA_INFO"
	.sectionflags	@""
	.align	4


	//----- nvinfo : EIATTR_CUDA_API_VERSION
	.align		4
        /*0000*/ 	.byte	0x04, 0x37
        /*0002*/ 	.short	(.L_9 - .L_8)
.L_8:
        /*0004*/ 	.word	0x0000007c


	//----- nvinfo : EIATTR_KPARAM_INFO
	.align		4
.L_9:
        /*0008*/ 	.byte	0x04, 0x17
        /*000a*/ 	.short	(.L_11 - .L_10)
.L_10:
        /*000c*/ 	.word	0x00000000
        /*0010*/ 	.short	0x0006
        /*0012*/ 	.short	0x0030
        /*0014*/ 	.byte	0x00, 0xf0, 0x11, 0x00


	//----- nvinfo : EIATTR_KPARAM_INFO
	.align		4
.L_11:
        /*0018*/ 	.byte	0x04, 0x17
        /*001a*/ 	.short	(.L_13 - .L_12)
.L_12:
        /*001c*/ 	.word	0x00000000
        /*0020*/ 	.short	0x0005
        /*0022*/ 	.short	0x0028
        /*0024*/ 	.byte	0x00, 0xf4, 0x21, 0x00


	//----- nvinfo : EIATTR_KPARAM_INFO
	.align		4
.L_13:
        /*0028*/ 	.byte	0x04, 0x17
        /*002a*/ 	.short	(.L_15 - .L_14)
.L_14:
        /*002c*/ 	.word	0x00000000
        /*0030*/ 	.short	0x0004
        /*0032*/ 	.short	0x0020
        /*0034*/ 	.byte	0x00, 0xf4, 0x21, 0x00


	//----- nvinfo : EIATTR_KPARAM_INFO
	.align		4
.L_15:
        /*0038*/ 	.byte	0x04, 0x17
        /*003a*/ 	.short	(.L_17 - .L_16)
.L_16:
        /*003c*/ 	.word	0x00000000
        /*0040*/ 	.short	0x0003
        /*0042*/ 	.short	0x0018
        /*0044*/ 	.byte	0x00, 0xf4, 0x21, 0x00


	//----- nvinfo : EIATTR_KPARAM_INFO
	.align		4
.L_17:
        /*0048*/ 	.byte	0x04, 0x17
        /*004a*/ 	.short	(.L_19 - .L_18)
.L_18:
        /*004c*/ 	.word	0x00000000
        /*0050*/ 	.short	0x0002
        /*0052*/ 	.short	0x0010
        /*0054*/ 	.byte	0x00, 0xf4, 0x21, 0x00


	//----- nvinfo : EIATTR_KPARAM_INFO
	.align		4
.L_19:
        /*0058*/ 	.byte	0x04, 0x17
        /*005a*/ 	.short	(.L_21 - .L_20)
.L_20:
        /*005c*/ 	.word	0x00000000
        /*0060*/ 	.short	0x0001
        /*0062*/ 	.short	0x0008
        /*0064*/ 	.byte	0x00, 0xf4, 0x21, 0x00


	//----- nvinfo : EIATTR_KPARAM_INFO
	.align		4
.L_21:
        /*0068*/ 	.byte	0x04, 0x17
        /*006a*/ 	.short	(.L_23 - .L_22)
.L_22:
        /*006c*/ 	.word	0x00000000
        /*0070*/ 	.short	0x0000
        /*0072*/ 	.short	0x0000
        /*0074*/ 	.byte	0x00, 0xf4, 0x21, 0x00


	//----- nvinfo : EIATTR_SPARSE_MMA_MASK
	.align		4
.L_23:
        /*0078*/ 	.byte	0x03, 0x50
        /*007a*/ 	.short	0x0000


	//----- nvinfo : EIATTR_MAXREG_COUNT
	.align		4
        /*007c*/ 	.byte	0x03, 0x1b
        /*007e*/ 	.short	0x00ff


	//----- nvinfo : EIATTR_EXIT_INSTR_OFFSETS
	.align		4
        /*0080*/ 	.byte	0x04, 0x1c
        /*0082*/ 	.short	(.L_25 - .L_24)


	//   ....[0]....
.L_24:
        /*0084*/ 	.word	0x00000dc0


	//----- nvinfo : EIATTR_REQNTID
	.align		4
.L_25:
        /*0088*/ 	.byte	0x04, 0x10
        /*008a*/ 	.short	(.L_27 - .L_26)
.L_26:
        /*008c*/ 	.word	0x00000080
        /*0090*/ 	.word	0x00000001
        /*0094*/ 	.word	0x00000001


	//----- nvinfo : EIATTR_CBANK_PARAM_SIZE
	.align		4
.L_27:
        /*0098*/ 	.byte	0x03, 0x19
        /*009a*/ 	.short	0x0034


	//----- nvinfo : EIATTR_PARAM_CBANK
	.align		4
        /*009c*/ 	.byte	0x04, 0x0a
        /*009e*/ 	.short	(.L_29 - .L_28)
	.align		4
.L_28:
        /*00a0*/ 	.word	index@(.nv.constant0.triton_poi_fused__unsafe_index_add_mul_sub_38)
        /*00a4*/ 	.short	0x0210
        /*00a6*/ 	.short	0x0034


	//----- nvinfo : EIATTR_SW_WAR
	.align		4
.L_29:
        /*00a8*/ 	.byte	0x04, 0x36
        /*00aa*/ 	.short	(.L_31 - .L_30)
.L_30:
        /*00ac*/ 	.word	0x00000008
.L_31:


//--------------------- .nv.callgraph             --------------------------
	.section	.nv.callgraph,"",@"SHT_CUDA_CALLGRAPH"
	.align	4
	.sectionentsize	8
	.align		4
        /*0000*/ 	.word	0x00000000
	.align		4
        /*0004*/ 	.word	0xffffffff
	.align		4
        /*0008*/ 	.word	0x00000000
	.align		4
        /*000c*/ 	.word	0xfffffffe
	.align		4
        /*0010*/ 	.word	0x00000000
	.align		4
        /*0014*/ 	.word	0xfffffffd
	.align		4
        /*0018*/ 	.word	0x00000000
	.align		4
        /*001c*/ 	.word	0xfffffffc


//--------------------- .text.triton_poi_fused__unsafe_index_add_mul_sub_38 --------------------------
	.section	.text.triton_poi_fused__unsafe_index_add_mul_sub_38,"ax",@progbits
	.align	128
        .global         triton_poi_fused__unsafe_index_add_mul_sub_38
        .type           triton_poi_fused__unsafe_index_add_mul_sub_38,@function
        .size           triton_poi_fused__unsafe_index_add_mul_sub_38,(.L_x_1 - triton_poi_fused__unsafe_index_add_mul_sub_38)
        .other          triton_poi_fused__unsafe_index_add_mul_sub_38,@"STO_CUDA_ENTRY STV_DEFAULT"
triton_poi_fused__unsafe_index_add_mul_sub_38:
.text.triton_poi_fused__unsafe_index_add_mul_sub_38:
[----:B------:R-:W-:Y:S01]  /*0000*/  LDC R1, c[0x0][0x28] ;  /* 0x00000a00ff017b82 */ /* 0x000fe20000000800 */
[----:B------:R-:W1:Y:S07]  /*0010*/  S2R R0, SR_TID.X ;  /* 0x0000000000007919 */ /* 0x000e6e0000002100 */
[----:B------:R-:W2:Y:S01]  /*0020*/  LDC.64 R16, c[0x0][0x218] ;  /* 0x00008600ff107b82 */ /* 0x000ea20000000a00 */
[----:B------:R-:W-:Y:S01]  /*0030*/  ULDC.64 UR4, c[0x0][0x208] ;  /* 0x0000820000047ab9 */ /* 0x000fe20000000a00 */
[----:B------:R-:W-:Y:S01]  /*0040*/  ULDC.64 UR6, c[0x0][0x220] ;  /* 0x0000880000067ab9 */ /* 0x000fe20000000a00 */
[----:B------:R-:W3:Y:S05]  /*0050*/  S2R R9, SR_CTAID.X ;  /* 0x0000000000097919 */ /* 0x000eea0000002500 */
[----:B------:R-:W4:Y:S08]  /*0060*/  LDC.64 R6, c[0x0][0x210] ;  /* 0x00008400ff067b82 */ /* 0x000f300000000a00 */
[----:B------:R-:W5:Y:S01]  /*0070*/  LDC.64 R28, c[0x0][0x228] ;  /* 0x00008a00ff1c7b82 */ /* 0x000f620000000a00 */
[----:B-1----:R-:W-:-:S05]  /*0080*/  IMAD.SHL.U32 R0, R0, 0x4, RZ ;  /* 0x0000000400007824 */ /* 0x002fca00078e00ff */
[----:B------:R-:W-:-:S05]  /*0090*/  LOP3.LUT R0, R0, 0x1fc, RZ, 0xc0, !PT ;  /* 0x000001fc00007812 */ /* 0x000fca00078ec0ff */
[----:B---3--:R-:W-:-:S05]  /*00a0*/  IMAD R5, R9, 0x400, R0 ;  /* 0x0000040009057824 */ /* 0x008fca00078e0200 */
[----:B------:R-:W-:-:S04]  /*00b0*/  SHF.R.S32.HI R0, RZ, 0x1f, R5 ;  /* 0x0000001fff007819 */ /* 0x000fc80000011405 */
[----:B------:R-:W-:-:S04]  /*00c0*/  LEA.HI R0, R0, R5, RZ, 0x4 ;  /* 0x0000000500007211 */ /* 0x000fc800078f20ff */
[----:B------:R-:W-:Y:S02]  /*00d0*/  LOP3.LUT R32, R0, 0xfffffff0, RZ, 0xc0, !PT ;  /* 0xfffffff000207812 */ /* 0x000fe400078ec0ff */
[----:B------:R-:W-:-:S03]  /*00e0*/  SHF.R.S32.HI R0, RZ, 0x4, R0 ;  /* 0x00000004ff007819 */ /* 0x000fc60000011400 */
[----:B------:R-:W-:Y:S01]  /*00f0*/  IMAD.IADD R32, R5, 0x1, -R32 ;  /* 0x0000000105207824 */ /* 0x000fe200078e0a20 */
[----:B------:R-:W-:-:S03]  /*0100*/  LEA.HI R2, R0, R0, RZ, 0x4 ;  /* 0x0000000000027211 */ /* 0x000fc600078f20ff */
[----:B--2---:R-:W-:Y:S01]  /*0110*/  IMAD.WIDE R12, R32, 0x8, R16 ;  /* 0x00000008200c7825 */ /* 0x004fe200078e0210 */
[----:B------:R-:W-:-:S05]  /*0120*/  LOP3.LUT R3, R2, 0xfffffff0, RZ, 0xc0, !PT ;  /* 0xfffffff002037812 */ /* 0x000fca00078ec0ff */
[----:B------:R-:W-:Y:S01]  /*0130*/  IMAD.IADD R3, R0, 0x1, -R3 ;  /* 0x0000000100037824 */ /* 0x000fe200078e0a03 */
[----:B------:R-:W2:Y:S03]  /*0140*/  LDG.E.EL.128 R12, desc[UR4][R12.64] ;  /* 0x000000040c0c7981 */ /* 0x000ea6000c2e1d00 */
[----:B----4-:R-:W-:-:S06]  /*0150*/  IMAD.WIDE R2, R3, 0x8, R6 ;  /* 0x0000000803027825 */ /* 0x010fcc00078e0206 */
[----:B------:R-:W3:Y:S01]  /*0160*/  LDG.E.EL.64 R2, desc[UR4][R2.64] ;  /* 0x0000000402027981 */ /* 0x000ee2000c2e1b00 */
[----:B------:R-:W-:Y:S01]  /*0170*/  SHF.R.S32.HI R0, RZ, 0x15, R9 ;  /* 0x00000015ff007819 */ /* 0x000fe20000011409 */
[----:B------:R-:W-:Y:S02]  /*0180*/  VIADD R33, R5, 0x2 ;  /* 0x0000000205217836 */ /* 0x000fe40000000000 */
[----:B-----5:R-:W-:Y:S01]  /*0190*/  IMAD.WIDE R8, R32, 0x8, R28 ;  /* 0x0000000820087825 */ /* 0x020fe200078e021c */
[----:B------:R-:W-:-:S04]  /*01a0*/  SGXT R0, R0, 0x1 ;  /* 0x000000010000781a */ /* 0x000fc80000000200 */
[----:B------:R-:W-:Y:S01]  /*01b0*/  LEA.HI R4, R0, R33, RZ, 0x4 ;  /* 0x0000002100047211 */ /* 0x000fe200078f20ff */
[----:B------:R-:W4:Y:S03]  /*01c0*/  LDG.E.EL.128 R8, desc[UR4][R8.64] ;  /* 0x0000000408087981 */ /* 0x000f26000c2e1d00 */
[----:B------:R-:W-:-:S05]  /*01d0*/  LOP3.LUT R4, R4, 0xfffffff0, RZ, 0xc0, !PT ;  /* 0xfffffff004047812 */ /* 0x000fca00078ec0ff */
[----:B------:R-:W-:-:S04]  /*01e0*/  IMAD.IADD R33, R33, 0x1, -R4 ;  /* 0x0000000121217824 */ /* 0x000fc800078e0a04 */
[----:B------:R-:W-:-:S06]  /*01f0*/  IMAD.WIDE R16, R33, 0x8, R16 ;  /* 0x0000000821107825 */ /* 0x000fcc00078e0210 */
[----:B------:R-:W5:Y:S01]  /*0200*/  LDG.E.EL.128 R16, desc[UR4][R16.64] ;  /* 0x0000000410107981 */ /* 0x000f62000c2e1d00 */
[CC--:B------:R-:W-:Y:S02]  /*0210*/  LEA.HI R4, R0.reuse, R5.reuse, RZ, 0x8 ;  /* 0x0000000500047211 */ /* 0x0c0fe400078f40ff */
[----:B------:R-:W-:Y:S02]  /*0220*/  LEA.HI R30, R0, R5, RZ, 0xf ;  /* 0x00000005001e7211 */ /* 0x000fe400078f78ff */
[----:B------:R-:W-:Y:S02]  /*0230*/  SHF.R.S32.HI R4, RZ, 0x8, R4 ;  /* 0x00000008ff047819 */ /* 0x000fe40000011404 */
[----:B------:R-:W-:Y:S02]  /*0240*/  LOP3.LUT R30, R30, 0xffff8000, RZ, 0xc0, !PT ;  /* 0xffff80001e1e7812 */ /* 0x000fe400078ec0ff */
[----:B--2---:R-:W-:-:S04]  /*0250*/  SHF.R.U32.HI R21, RZ, 0x1b, R13 ;  /* 0x0000001bff157819 */ /* 0x004fc8000001160d */
[----:B------:R-:W-:-:S04]  /*0260*/  LOP3.LUT R21, R21, 0x10, RZ, 0xc0, !PT ;  /* 0x0000001015157812 */ /* 0x000fc800078ec0ff */
[----:B------:R-:W-:Y:S02]  /*0270*/  IADD3 R20, P0, R12, R21, RZ ;  /* 0x000000150c147210 */ /* 0x000fe40007f1e0ff */
[----:B---3--:R-:W-:Y:S02]  /*0280*/  SHF.R.U32.HI R25, RZ, 0x1b, R3 ;  /* 0x0000001bff197819 */ /* 0x008fe40000011603 */
[----:B------:R-:W-:Y:S01]  /*0290*/  SHF.R.U32.HI R21, RZ, 0x1b, R15 ;  /* 0x0000001bff157819 */ /* 0x000fe2000001160f */
[----:B------:R-:W-:Y:S01]  /*02a0*/  IMAD.X R23, RZ, RZ, R13, P0 ;  /* 0x000000ffff177224 */ /* 0x000fe200000e060d */
[----:B------:R-:W-:Y:S02]  /*02b0*/  LOP3.LUT R25, R25, 0x10, RZ, 0xc0, !PT ;  /* 0x0000001019197812 */ /* 0x000fe400078ec0ff */
[----:B------:R-:W-:Y:S02]  /*02c0*/  LEA.HI R12, R4, R4, RZ, 0x7 ;  /* 0x00000004040c7211 */ /* 0x000fe400078f38ff */
[----:B------:R-:W-:-:S02]  /*02d0*/  IADD3 R24, P0, R2, R25, RZ ;  /* 0x0000001902187210 */ /* 0x000fc40007f1e0ff */
[----:B------:R-:W-:Y:S02]  /*02e0*/  LOP3.LUT R21, R21, 0x10, RZ, 0xc0, !PT ;  /* 0x0000001015157812 */ /* 0x000fe400078ec0ff */
[----:B------:R-:W-:Y:S01]  /*02f0*/  LEA R22, P2, R20, UR6, 0x9 ;  /* 0x0000000614167c11 */ /* 0x000fe2000f8448ff */
[----:B------:R-:W-:Y:S01]  /*0300*/  IMAD.X R3, RZ, RZ, R3, P0 ;  /* 0x000000ffff037224 */ /* 0x000fe200000e0603 */
[----:B------:R-:W-:Y:S02]  /*0310*/  LOP3.LUT R13, R12, 0xffffff80, RZ, 0xc0, !PT ;  /* 0xffffff800c0d7812 */ /* 0x000fe400078ec0ff */
[----:B------:R-:W-:Y:S02]  /*0320*/  IADD3 R14, P1, R14, R21, RZ ;  /* 0x000000150e0e7210 */ /* 0x000fe40007f3e0ff */
[----:B------:R-:W-:Y:S01]  /*0330*/  LEA.HI.X R23, R20, UR7, R23, 0x9, P2 ;  /* 0x0000000714177c11 */ /* 0x000fe200090f4c17 */
[----:B------:R-:W-:Y:S01]  /*0340*/  IMAD.IADD R2, R4, 0x1, -R13 ;  /* 0x0000000104027824 */ /* 0x000fe200078e0a0d */
[----:B------:R-:W-:Y:S01]  /*0350*/  SHF.L.U64.HI R4, R24, 0xd, R3 ;  /* 0x0000000d18047819 */ /* 0x000fe20000010203 */
[----:B------:R-:W-:Y:S01]  /*0360*/  IMAD.X R21, RZ, RZ, R15, P1 ;  /* 0x000000ffff157224 */ /* 0x000fe200008e060f */
[----:B----4-:R-:W-:Y:S01]  /*0370*/  SHF.R.U32.HI R15, RZ, 0x1b, R9 ;  /* 0x0000001bff0f7819 */ /* 0x010fe20000011609 */
[----:B------:R-:W-:Y:S01]  /*0380*/  IMAD.WIDE R12, R2, 0x4, R22 ;  /* 0x00000004020c7825 */ /* 0x000fe200078e0216 */
[----:B------:R-:W-:-:S02]  /*0390*/  SHF.R.U32.HI R25, RZ, 0x1b, R11 ;  /* 0x0000001bff197819 */ /* 0x000fc4000001160b */
[----:B------:R-:W-:Y:S01]  /*03a0*/  LOP3.LUT R15, R15, 0x10, RZ, 0xc0, !PT ;  /* 0x000000100f0f7812 */ /* 0x000fe200078ec0ff */
[----:B------:R-:W-:Y:S01]  /*03b0*/  IMAD.SHL.U32 R3, R24, 0x2000, RZ ;  /* 0x0000200018037824 */ /* 0x000fe200078e00ff */
[----:B------:R-:W-:Y:S02]  /*03c0*/  LOP3.LUT R25, R25, 0x10, RZ, 0xc0, !PT ;  /* 0x0000001019197812 */ /* 0x000fe400078ec0ff */
[----:B------:R-:W-:Y:S02]  /*03d0*/  IADD3 R15, P0, R8, R15, RZ ;  /* 0x0000000f080f7210 */ /* 0x000fe40007f1e0ff */
[----:B------:R-:W-:Y:S02]  /*03e0*/  IADD3 R12, P1, R12, R3, RZ ;  /* 0x000000030c0c7210 */ /* 0x000fe40007f3e0ff */
[----:B------:R-:W-:-:S03]  /*03f0*/  LEA R20, P2, R14, UR6, 0x9 ;  /* 0x000000060e147c11 */ /* 0x000fc6000f8448ff */
[----:B------:R-:W-:Y:S01]  /*0400*/  IMAD.X R13, R13, 0x1, R4, P1 ;  /* 0x000000010d0d7824 */ /* 0x000fe200008e0604 */
[----:B------:R-:W-:Y:S02]  /*0410*/  IADD3 R8, P1, R10, R25, RZ ;  /* 0x000000190a087210 */ /* 0x000fe40007f3e0ff */
[----:B------:R-:W-:Y:S01]  /*0420*/  IADD3.X R10, RZ, R9, RZ, P0, !PT ;  /* 0x00000009ff0a7210 */ /* 0x000fe200007fe4ff */
[----:B------:R-:W-:Y:S01]  /*0430*/  IMAD.WIDE R12, R30, 0x4, R12 ;  /* 0x000000041e0c7825 */ /* 0x000fe200078e020c */
[C---:B------:R-:W-:Y:S02]  /*0440*/  LEA R24, P0, R15.reuse, UR6, 0x9 ;  /* 0x000000060f187c11 */ /* 0x040fe4000f8048ff */
[----:B-----5:R-:W-:Y:S01]  /*0450*/  SHF.R.U32.HI R9, RZ, 0x1b, R17 ;  /* 0x0000001bff097819 */ /* 0x020fe20000011611 */
[----:B------:R-:W-:Y:S01]  /*0460*/  IMAD.X R11, RZ, RZ, R11, P1 ;  /* 0x000000ffff0b7224 */ /* 0x000fe200008e060b */
[----:B------:R-:W-:Y:S01]  /*0470*/  LEA.HI.X R25, R15, UR7, R10, 0x9, P0 ;  /* 0x000000070f197c11 */ /* 0x000fe200080f4c0a */
[----:B------:R1:W2:Y:S01]  /*0480*/  LDG.E.EL R31, desc[UR4][R12.64] ;  /* 0x000000040c1f7981 */ /* 0x0002a2000c2e1900 */
[----:B------:R-:W-:-:S02]  /*0490*/  LEA R26, P0, R8, UR6, 0x9 ;  /* 0x00000006081a7c11 */ /* 0x000fc4000f8048ff */
[----:B------:R-:W-:Y:S02]  /*04a0*/  LEA.HI.X R21, R14, UR7, R21, 0x9, P2 ;  /* 0x000000070e157c11 */ /* 0x000fe400090f4c15 */
[----:B------:R-:W-:Y:S02]  /*04b0*/  LOP3.LUT R9, R9, 0x10, RZ, 0xc0, !PT ;  /* 0x0000001009097812 */ /* 0x000fe400078ec0ff */
[----:B------:R-:W-:Y:S02]  /*04c0*/  LEA.HI.X R27, R8, UR7, R11, 0x9, P0 ;  /* 0x00000007081b7c11 */ /* 0x000fe400080f4c0b */
[----:B------:R-:W-:Y:S01]  /*04d0*/  IADD3 R10, P0, R16, R9, RZ ;  /* 0x00000009100a7210 */ /* 0x000fe20007f1e0ff */
[----:B------:R-:W-:-:S04]  /*04e0*/  IMAD.WIDE R8, R2, 0x4, R20 ;  /* 0x0000000402087825 */ /* 0x000fc800078e0214 */
[----:B------:R-:W-:Y:S01]  /*04f0*/  IMAD.X R17, RZ, RZ, R17, P0 ;  /* 0x000000ffff117224 */ /* 0x000fe200000e0611 */
[----:B------:R-:W-:Y:S01]  /*0500*/  IADD3 R34, P0, R8, R3, RZ ;  /* 0x0000000308227210 */ /* 0x000fe20007f1e0ff */
[----:B------:R-:W-:-:S04]  /*0510*/  IMAD.WIDE R14, R2, 0x4, R24 ;  /* 0x00000004020e7825 */ /* 0x000fc800078e0218 */
[----:B-1----:R-:W-:-:S04]  /*0520*/  IMAD.WIDE R12, R2, 0x4, R26 ;  /* 0x00000004020c7825 */ /* 0x002fc800078e021a */
[----:B------:R-:W-:Y:S01]  /*0530*/  IMAD.X R35, R9, 0x1, R4, P0 ;  /* 0x0000000109237824 */ /* 0x000fe200000e0604 */
[----:B------:R-:W-:Y:S02]  /*0540*/  IADD3 R36, P0, R14, R3, RZ ;  /* 0x000000030e247210 */ /* 0x000fe40007f1e0ff */
[----:B------:R-:W-:-:S03]  /*0550*/  IADD3 R14, P1, R12, R3, RZ ;  /* 0x000000030c0e7210 */ /* 0x000fc60007f3e0ff */
[--C-:B------:R-:W-:Y:S02]  /*0560*/  IMAD.X R37, R15, 0x1, R4.reuse, P0 ;  /* 0x000000010f257824 */ /* 0x100fe400000e0604 */
[----:B------:R-:W-:Y:S02]  /*0570*/  IMAD.X R15, R13, 0x1, R4, P1 ;  /* 0x000000010d0f7824 */ /* 0x000fe400008e0604 */
[----:B------:R-:W1:Y:S01]  /*0580*/  LDC.64 R12, c[0x0][0x230] ;  /* 0x00008c00ff0c7b82 */ /* 0x000e620000000a00 */
[----:B------:R-:W-:Y:S01]  /*0590*/  IMAD.WIDE R8, R33, 0x8, R28 ;  /* 0x0000000821087825 */ /* 0x000fe200078e021c */
[----:B------:R-:W-:-:S04]  /*05a0*/  LEA R28, P0, R10, UR6, 0x9 ;  /* 0x000000060a1c7c11 */ /* 0x000fc8000f8048ff */
[----:B------:R-:W-:Y:S02]  /*05b0*/  LEA.HI.X R29, R10, UR7, R17, 0x9, P0 ;  /* 0x000000070a1d7c11 */ /* 0x000fe400080f4c11 */
[----:B------:R-:W3:Y:S01]  /*05c0*/  LDG.E.EL.128 R8, desc[UR4][R8.64] ;  /* 0x0000000408087981 */ /* 0x000ee2000c2e1d00 */
[----:B------:R-:W-:-:S04]  /*05d0*/  IMAD.WIDE R34, R30, 0x4, R34 ;  /* 0x000000041e227825 */ /* 0x000fc800078e0222 */
[----:B------:R-:W-:Y:S02]  /*05e0*/  IMAD.WIDE R14, R30, 0x4, R14 ;  /* 0x000000041e0e7825 */ /* 0x000fe400078e020e */
[----:B------:R3:W4:Y:S04]  /*05f0*/  LDG.E.EL R34, desc[UR4][R34.64] ;  /* 0x0000000422227981 */ /* 0x000728000c2e1900 */
[----:B------:R-:W4:Y:S01]  /*0600*/  LDG.E.EL R33, desc[UR4][R14.64] ;  /* 0x000000040e217981 */ /* 0x000f22000c2e1900 */
[----:B-1----:R-:W-:-:S06]  /*0610*/  IMAD.WIDE R12, R32, 0x4, R12 ;  /* 0x00000004200c7825 */ /* 0x002fcc00078e020c */
[----:B------:R-:W5:Y:S01]  /*0620*/  LDG.E.EL.128 R12, desc[UR4][R12.64] ;  /* 0x000000040c0c7981 */ /* 0x000f62000c2e1d00 */
[----:B------:R-:W-:-:S06]  /*0630*/  IMAD.WIDE R36, R30, 0x4, R36 ;  /* 0x000000041e247825 */ /* 0x000fcc00078e0224 */
[----:B------:R-:W2:Y:S01]  /*0640*/  LDG.E.EL R36, desc[UR4][R36.64] ;  /* 0x0000000424247981 */ /* 0x000ea2000c2e1900 */
[----:B------:R-:W-:-:S03]  /*0650*/  IMAD.WIDE R16, R2, 0x4, R28 ;  /* 0x0000000402107825 */ /* 0x000fc600078e021c */
[----:B------:R-:W-:-:S05]  /*0660*/  IADD3 R16, P0, R16, R3, RZ ;  /* 0x0000000310107210 */ /* 0x000fca0007f1e0ff */
[----:B------:R-:W-:Y:S02]  /*0670*/  IMAD.X R17, R17, 0x1, R4, P0 ;  /* 0x0000000111117824 */ /* 0x000fe400000e0604 */
[----:B------:R-:W-:-:S05]  /*0680*/  IMAD.WIDE R16, R30, 0x4, R16 ;  /* 0x000000041e107825 */ /* 0x000fca00078e0210 */
[----:B------:R5:W2:Y:S01]  /*0690*/  LDG.E.EL R32, desc[UR4][R16.64] ;  /* 0x0000000410207981 */ /* 0x000aa2000c2e1900 */
[----:B---3--:R-:W-:-:S04]  /*06a0*/  SHF.R.U32.HI R35, RZ, 0x1b, R9 ;  /* 0x0000001bff237819 */ /* 0x008fc80000011609 */
[----:B------:R-:W-:-:S04]  /*06b0*/  LOP3.LUT R35, R35, 0x10, RZ, 0xc0, !PT ;  /* 0x0000001023237812 */ /* 0x000fc800078ec0ff */
[----:B------:R-:W-:-:S05]  /*06c0*/  IADD3 R35, P0, R8, R35, RZ ;  /* 0x0000002308237210 */ /* 0x000fca0007f1e0ff */
[----:B------:R-:W-:Y:S01]  /*06d0*/  IMAD.X R9, RZ, RZ, R9, P0 ;  /* 0x000000ffff097224 */ /* 0x000fe200000e0609 */
[----:B------:R-:W-:Y:S01]  /*06e0*/  LEA R8, P0, R35, UR6, 0x9 ;  /* 0x0000000623087c11 */ /* 0x000fe2000f8048ff */
[----:B----4-:R-:W-:-:S03]  /*06f0*/  FADD R33, -R34, R33 ;  /* 0x0000002122217221 */ /* 0x010fc60000000100 */
[----:B------:R-:W-:Y:S01]  /*0700*/  LEA.HI.X R9, R35, UR7, R9, 0x9, P0 ;  /* 0x0000000723097c11 */ /* 0x000fe200080f4c09 */
[----:B-----5:R-:W-:Y:S02]  /*0710*/  FFMA R17, R13, R33, R34 ;  /* 0x000000210d117223 */ /* 0x020fe40000000022 */
[----:B------:R-:W-:-:S03]  /*0720*/  IMAD.WIDE R34, R2, 0x4, R8 ;  /* 0x0000000402227825 */ /* 0x000fc600078e0208 */
[----:B------:R-:W-:Y:S01]  /*0730*/  IADD3 R34, P0, R34, R3, RZ ;  /* 0x0000000322227210 */ /* 0x000fe20007f1e0ff */
[----:B--2---:R-:W-:-:S04]  /*0740*/  FADD R36, -R31, R36 ;  /* 0x000000241f247221 */ /* 0x004fc80000000100 */
[----:B------:R-:W-:Y:S02]  /*0750*/  IMAD.X R35, R35, 0x1, R4, P0 ;  /* 0x0000000123237824 */ /* 0x000fe400000e0604 */
[----:B------:R-:W-:Y:S01]  /*0760*/  FFMA R16, R12, R36, R31 ;  /* 0x000000240c107223 */ /* 0x000fe2000000001f */
[----:B------:R-:W-:-:S06]  /*0770*/  IMAD.WIDE R36, R30, 0x4, R34 ;  /* 0x000000041e247825 */ /* 0x000fcc00078e0222 */
[----:B------:R-:W2:Y:S01]  /*0780*/  LDG.E.EL R37, desc[UR4][R36.64] ;  /* 0x0000000424257981 */ /* 0x000ea2000c2e1900 */
[----:B------:R-:W-:-:S04]  /*0790*/  SHF.R.U32.HI R31, RZ, 0x1b, R19 ;  /* 0x0000001bff1f7819 */ /* 0x000fc80000011613 */
[----:B------:R-:W-:-:S04]  /*07a0*/  LOP3.LUT R31, R31, 0x10, RZ, 0xc0, !PT ;  /* 0x000000101f1f7812 */ /* 0x000fc800078ec0ff */
[----:B------:R-:W-:-:S04]  /*07b0*/  IADD3 R18, P0, R18, R31, RZ ;  /* 0x0000001f12127210 */ /* 0x000fc80007f1e0ff */
[----:B------:R-:W-:Y:S02]  /*07c0*/  IADD3.X R19, RZ, R19, RZ, P0, !PT ;  /* 0x00000013ff137210 */ /* 0x000fe400007fe4ff */
[----:B------:R-:W-:-:S04]  /*07d0*/  LEA R34, P0, R18, UR6, 0x9 ;  /* 0x0000000612227c11 */ /* 0x000fc8000f8048ff */
[----:B------:R-:W-:Y:S01]  /*07e0*/  LEA.HI.X R35, R18, UR7, R19, 0x9, P0 ;  /* 0x0000000712237c11 */ /* 0x000fe200080f4c13 */
[----:B--2---:R-:W-:-:S04]  /*07f0*/  FADD R19, -R32, R37 ;  /* 0x0000002520137221 */ /* 0x004fc80000000100 */
[----:B------:R-:W-:Y:S01]  /*0800*/  FFMA R18, R14, R19, R32 ;  /* 0x000000130e127223 */ /* 0x000fe20000000020 */
[----:B------:R-:W-:Y:S01]  /*0810*/  IMAD.WIDE R32, R2, 0x4, R34 ;  /* 0x0000000402207825 */ /* 0x000fe200078e0222 */
[----:B------:R-:W-:Y:S02]  /*0820*/  SHF.R.U32.HI R19, RZ, 0x1b, R11 ;  /* 0x0000001bff137819 */ /* 0x000fe4000001160b */
[----:B------:R-:W-:Y:S02]  /*0830*/  IADD3 R32, P0, R32, R3, RZ ;  /* 0x0000000320207210 */ /* 0x000fe40007f1e0ff */
[----:B------:R-:W-:-:S03]  /*0840*/  LOP3.LUT R19, R19, 0x10, RZ, 0xc0, !PT ;  /* 0x0000001013137812 */ /* 0x000fc600078ec0ff */
[----:B------:R-:W-:Y:S01]  /*0850*/  IMAD.X R33, R33, 0x1, R4, P0 ;  /* 0x0000000121217824 */ /* 0x000fe200000e0604 */
[----:B------:R-:W-:-:S05]  /*0860*/  IADD3 R19, P0, R10, R19, RZ ;  /* 0x000000130a137210 */ /* 0x000fca0007f1e0ff */
[----:B------:R-:W-:Y:S01]  /*0870*/  IMAD.X R36, RZ, RZ, R11, P0 ;  /* 0x000000ffff247224 */ /* 0x000fe200000e060b */
[----:B------:R-:W-:-:S04]  /*0880*/  LEA R10, P0, R19, UR6, 0x9 ;  /* 0x00000006130a7c11 */ /* 0x000fc8000f8048ff */
[----:B------:R-:W-:-:S03]  /*0890*/  LEA.HI.X R11, R19, UR7, R36, 0x9, P0 ;  /* 0x00000007130b7c11 */ /* 0x000fc600080f4c24 */
[----:B------:R-:W-:-:S04]  /*08a0*/  IMAD.WIDE R36, R2, 0x4, R10 ;  /* 0x0000000402247825 */ /* 0x000fc800078e020a */
[----:B------:R-:W-:Y:S01]  /*08b0*/  VIADD R19, R5, 0x200 ;  /* 0x0000020005137836 */ /* 0x000fe20000000000 */
[----:B------:R-:W-:-:S05]  /*08c0*/  IADD3 R2, P0, R36, R3, RZ ;  /* 0x0000000324027210 */ /* 0x000fca0007f1e0ff */
[----:B------:R-:W-:Y:S01]  /*08d0*/  IMAD.X R3, R37, 0x1, R4, P0 ;  /* 0x0000000125037824 */ /* 0x000fe200000e0604 */
[----:B------:R-:W-:-:S04]  /*08e0*/  LEA.HI R4, R0, R19, RZ, 0x4 ;  /* 0x0000001300047211 */ /* 0x000fc800078f20ff */
[----:B------:R-:W-:-:S04]  /*08f0*/  SHF.R.S32.HI R31, RZ, 0x4, R4 ;  /* 0x00000004ff1f7819 */ /* 0x000fc80000011404 */
[----:B------:R-:W-:-:S04]  /*0900*/  LEA.HI R36, R31, R31, RZ, 0x4 ;  /* 0x0000001f1f247211 */ /* 0x000fc800078f20ff */
[----:B------:R-:W-:-:S05]  /*0910*/  LOP3.LUT R36, R36, 0xfffffff0, RZ, 0xc0, !PT ;  /* 0xfffffff024247812 */ /* 0x000fca00078ec0ff */
[----:B------:R-:W-:-:S04]  /*0920*/  IMAD.IADD R37, R31, 0x1, -R36 ;  /* 0x000000011f257824 */ /* 0x000fc800078e0a24 */
[----:B------:R-:W-:-:S05]  /*0930*/  IMAD.WIDE R36, R37, 0x8, R6 ;  /* 0x0000000825247825 */ /* 0x000fca00078e0206 */
[----:B------:R-:W2:Y:S01]  /*0940*/  LDG.E.EL.64 R6, desc[UR4][R36.64] ;  /* 0x0000000424067981 */ /* 0x000ea2000c2e1b00 */
[----:B------:R-:W-:Y:S01]  /*0950*/  LEA.HI R31, R0, R19, RZ, 0x8 ;  /* 0x00000013001f7211 */ /* 0x000fe200078f40ff */
[----:B------:R-:W-:-:S03]  /*0960*/  IMAD.WIDE R32, R30, 0x4, R32 ;  /* 0x000000041e207825 */ /* 0x000fc600078e0220 */
[----:B------:R-:W-:Y:S01]  /*0970*/  SHF.R.S32.HI R31, RZ, 0x8, R31 ;  /* 0x00000008ff1f7819 */ /* 0x000fe2000001141f */
[----:B------:R-:W-:Y:S01]  /*0980*/  IMAD.WIDE R2, R30, 0x4, R2 ;  /* 0x000000041e027825 */ /* 0x000fe200078e0202 */
[----:B------:R2:W3:Y:S02]  /*0990*/  LDG.E.EL R4, desc[UR4][R32.64] ;  /* 0x0000000420047981 */ /* 0x0004e4000c2e1900 */
[----:B------:R-:W-:Y:S02]  /*09a0*/  LEA.HI R30, R31, R31, RZ, 0x7 ;  /* 0x0000001f1f1e7211 */ /* 0x000fe400078f38ff */
[----:B------:R-:W-:Y:S01]  /*09b0*/  LEA.HI R0, R0, R19, RZ, 0xf ;  /* 0x0000001300007211 */ /* 0x000fe200078f78ff */
[----:B------:R-:W3:Y:S01]  /*09c0*/  LDG.E.EL R3, desc[UR4][R2.64] ;  /* 0x0000000402037981 */ /* 0x000ee2000c2e1900 */
[----:B------:R-:W-:-:S05]  /*09d0*/  LOP3.LUT R30, R30, 0xffffff80, RZ, 0xc0, !PT ;  /* 0xffffff801e1e7812 */ /* 0x000fca00078ec0ff */
[----:B------:R-:W-:-:S04]  /*09e0*/  IMAD.IADD R31, R31, 0x1, -R30 ;  /* 0x000000011f1f7824 */ /* 0x000fc800078e0a1e */
[----:B------:R-:W-:-:S04]  /*09f0*/  IMAD.WIDE R24, R31, 0x4, R24 ;  /* 0x000000041f187825 */ /* 0x000fc800078e0218 */
[----:B------:R-:W-:-:S04]  /*0a00*/  IMAD.WIDE R26, R31, 0x4, R26 ;  /* 0x000000041f1a7825 */ /* 0x000fc800078e021a */
[----:B------:R-:W-:-:S04]  /*0a10*/  IMAD.WIDE R22, R31, 0x4, R22 ;  /* 0x000000041f167825 */ /* 0x000fc800078e0216 */
[----:B------:R-:W-:-:S04]  /*0a20*/  IMAD.WIDE R20, R31, 0x4, R20 ;  /* 0x000000041f147825 */ /* 0x000fc800078e0214 */
[----:B------:R-:W-:-:S04]  /*0a30*/  IMAD.WIDE R28, R31, 0x4, R28 ;  /* 0x000000041f1c7825 */ /* 0x000fc800078e021c */
[----:B------:R-:W-:-:S04]  /*0a40*/  IMAD.WIDE R34, R31, 0x4, R34 ;  /* 0x000000041f227825 */ /* 0x000fc800078e0222 */
[----:B------:R-:W-:-:S04]  /*0a50*/  IMAD.WIDE R8, R31, 0x4, R8 ;  /* 0x000000041f087825 */ /* 0x000fc800078e0208 */
[----:B------:R-:W-:Y:S01]  /*0a60*/  IMAD.WIDE R10, R31, 0x4, R10 ;  /* 0x000000041f0a7825 */ /* 0x000fe200078e020a */
[----:B--2---:R-:W-:-:S04]  /*0a70*/  SHF.R.U32.HI R33, RZ, 0x1b, R7 ;  /* 0x0000001bff217819 */ /* 0x004fc80000011607 */
[----:B------:R-:W-:-:S04]  /*0a80*/  LOP3.LUT R33, R33, 0x10, RZ, 0xc0, !PT ;  /* 0x0000001021217812 */ /* 0x000fc800078ec0ff */
[----:B------:R-:W-:-:S05]  /*0a90*/  IADD3 R6, P0, R6, R33, RZ ;  /* 0x0000002106067210 */ /* 0x000fca0007f1e0ff */
[----:B------:R-:W-:Y:S02]  /*0aa0*/  IMAD.X R7, RZ, RZ, R7, P0 ;  /* 0x000000ffff077224 */ /* 0x000fe400000e0607 */
[----:B------:R-:W-:-:S03]  /*0ab0*/  IMAD.SHL.U32 R19, R6, 0x2000, RZ ;  /* 0x0000200006137824 */ /* 0x000fc600078e00ff */
[----:B------:R-:W-:Y:S02]  /*0ac0*/  SHF.L.U64.HI R31, R6, 0xd, R7 ;  /* 0x0000000d061f7819 */ /* 0x000fe40000010207 */
[----:B------:R-:W-:Y:S02]  /*0ad0*/  IADD3 R6, P0, R24, R19, RZ ;  /* 0x0000001318067210 */ /* 0x000fe40007f1e0ff */
[----:B------:R-:W-:Y:S02]  /*0ae0*/  IADD3 R24, P1, R26, R19, RZ ;  /* 0x000000131a187210 */ /* 0x000fe40007f3e0ff */
[----:B------:R-:W-:Y:S02]  /*0af0*/  IADD3.X R7, R25, R31, RZ, P0, !PT ;  /* 0x0000001f19077210 */ /* 0x000fe400007fe4ff */
[----:B------:R-:W-:Y:S01]  /*0b00*/  IADD3 R22, P0, R22, R19, RZ ;  /* 0x0000001316167210 */ /* 0x000fe20007f1e0ff */
[----:B------:R-:W-:Y:S01]  /*0b10*/  IMAD.X R25, R27, 0x1, R31, P1 ;  /* 0x000000011b197824 */ /* 0x000fe200008e061f */
[----:B------:R-:W-:-:S02]  /*0b20*/  IADD3 R20, P1, R20, R19, RZ ;  /* 0x0000001314147210 */ /* 0x000fc40007f3e0ff */
[----:B------:R-:W-:Y:S01]  /*0b30*/  IADD3 R26, P2, R28, R19, RZ ;  /* 0x000000131c1a7210 */ /* 0x000fe20007f5e0ff */
[--C-:B------:R-:W-:Y:S01]  /*0b40*/  IMAD.X R23, R23, 0x1, R31.reuse, P0 ;  /* 0x0000000117177824 */ /* 0x100fe200000e061f */
[----:B------:R-:W-:Y:S01]  /*0b50*/  IADD3 R28, P0, R34, R19, RZ ;  /* 0x00000013221c7210 */ /* 0x000fe20007f1e0ff */
[--C-:B------:R-:W-:Y:S01]  /*0b60*/  IMAD.X R21, R21, 0x1, R31.reuse, P1 ;  /* 0x0000000115157824 */ /* 0x100fe200008e061f */
[----:B------:R-:W-:Y:S01]  /*0b70*/  IADD3 R8, P1, R8, R19, RZ ;  /* 0x0000001308087210 */ /* 0x000fe20007f3e0ff */
[--C-:B------:R-:W-:Y:S01]  /*0b80*/  IMAD.X R27, R29, 0x1, R31.reuse, P2 ;  /* 0x000000011d1b7824 */ /* 0x100fe200010e061f */
[----:B------:R-:W-:Y:S01]  /*0b90*/  IADD3 R10, P2, R10, R19, RZ ;  /* 0x000000130a0a7210 */ /* 0x000fe20007f5e0ff */
[--C-:B------:R-:W-:Y:S01]  /*0ba0*/  IMAD.X R29, R35, 0x1, R31.reuse, P0 ;  /* 0x00000001231d7824 */ /* 0x100fe200000e061f */
[----:B------:R-:W-:Y:S01]  /*0bb0*/  LOP3.LUT R19, R0, 0xffff8000, RZ, 0xc0, !PT ;  /* 0xffff800000137812 */ /* 0x000fe200078ec0ff */
[--C-:B------:R-:W-:Y:S02]  /*0bc0*/  IMAD.X R9, R9, 0x1, R31.reuse, P1 ;  /* 0x0000000109097824 */ /* 0x100fe400008e061f */
[----:B------:R-:W-:-:S02]  /*0bd0*/  IMAD.X R11, R11, 0x1, R31, P2 ;  /* 0x000000010b0b7824 */ /* 0x000fc400010e061f */
[C---:B------:R-:W-:Y:S01]  /*0be0*/  IMAD.WIDE R6, R19.reuse, 0x4, R6 ;  /* 0x0000000413067825 */ /* 0x040fe200078e0206 */
[----:B------:R-:W1:Y:S03]  /*0bf0*/  LDC.64 R30, c[0x0][0x238] ;  /* 0x00008e00ff1e7b82 */ /* 0x000e660000000a00 */
[C---:B------:R-:W-:Y:S02]  /*0c00*/  IMAD.WIDE R24, R19.reuse, 0x4, R24 ;  /* 0x0000000413187825 */ /* 0x040fe400078e0218 */
[----:B------:R-:W2:Y:S02]  /*0c10*/  LDG.E.EL R6, desc[UR4][R6.64] ;  /* 0x0000000406067981 */ /* 0x000ea4000c2e1900 */
[C---:B------:R-:W-:Y:S02]  /*0c20*/  IMAD.WIDE R22, R19.reuse, 0x4, R22 ;  /* 0x0000000413167825 */ /* 0x040fe400078e0216 */
[----:B------:R-:W4:Y:S02]  /*0c30*/  LDG.E.EL R25, desc[UR4][R24.64] ;  /* 0x0000000418197981 */ /* 0x000f24000c2e1900 */
[----:B------:R-:W-:-:S02]  /*0c40*/  IMAD.WIDE R20, R19, 0x4, R20 ;  /* 0x0000000413147825 */ /* 0x000fc400078e0214 */
[----:B------:R-:W2:Y:S02]  /*0c50*/  LDG.E.EL R23, desc[UR4][R22.64] ;  /* 0x0000000416177981 */ /* 0x000ea4000c2e1900 */
[C---:B------:R-:W-:Y:S02]  /*0c60*/  IMAD.WIDE R26, R19.reuse, 0x4, R26 ;  /* 0x00000004131a7825 */ /* 0x040fe400078e021a */
[----:B------:R-:W4:Y:S02]  /*0c70*/  LDG.E.EL R20, desc[UR4][R20.64] ;  /* 0x0000000414147981 */ /* 0x000f24000c2e1900 */
[C---:B------:R-:W-:Y:S02]  /*0c80*/  IMAD.WIDE R8, R19.reuse, 0x4, R8 ;  /* 0x0000000413087825 */ /* 0x040fe400078e0208 */
[----:B------:R-:W5:Y:S02]  /*0c90*/  LDG.E.EL R27, desc[UR4][R26.64] ;  /* 0x000000041a1b7981 */ /* 0x000f64000c2e1900 */
[----:B------:R-:W-:-:S02]  /*0ca0*/  IMAD.WIDE R28, R19, 0x4, R28 ;  /* 0x00000004131c7825 */ /* 0x000fc400078e021c */
[----:B------:R-:W5:Y:S02]  /*0cb0*/  LDG.E.EL R8, desc[UR4][R8.64] ;  /* 0x0000000408087981 */ /* 0x000f64000c2e1900 */
[----:B------:R-:W-:Y:S02]  /*0cc0*/  IMAD.WIDE R10, R19, 0x4, R10 ;  /* 0x00000004130a7825 */ /* 0x000fe400078e020a */
[----:B------:R-:W5:Y:S04]  /*0cd0*/  LDG.E.EL R28, desc[UR4][R28.64] ;  /* 0x000000041c1c7981 */ /* 0x000f68000c2e1900 */
[----:B------:R-:W5:Y:S01]  /*0ce0*/  LDG.E.EL R11, desc[UR4][R10.64] ;  /* 0x000000040a0b7981 */ /* 0x000f62000c2e1900 */
[----:B---3--:R-:W-:-:S04]  /*0cf0*/  FADD R19, -R4, R3 ;  /* 0x0000000304137221 */ /* 0x008fc80000000100 */
[----:B------:R-:W-:Y:S01]  /*0d00*/  FFMA R19, R15, R19, R4 ;  /* 0x000000130f137223 */ /* 0x000fe20000000004 */
[----:B-1----:R-:W-:-:S05]  /*0d10*/  IMAD.WIDE R2, R5, 0x4, R30 ;  /* 0x0000000405027825 */ /* 0x002fca00078e021e */
[----:B------:R-:W-:Y:S01]  /*0d20*/  STG.E.128 desc[UR4][R2.64], R16 ;  /* 0x0000001002007986 */ /* 0x000fe2000c101d04 */
[----:B--2---:R-:W-:Y:S01]  /*0d30*/  FADD R6, -R23, R6 ;  /* 0x0000000617067221 */ /* 0x004fe20000000100 */
[----:B----4-:R-:W-:-:S03]  /*0d40*/  FADD R25, -R20, R25 ;  /* 0x0000001914197221 */ /* 0x010fc60000000100 */
[----:B------:R-:W-:Y:S01]  /*0d50*/  FFMA R12, R12, R6, R23 ;  /* 0x000000060c0c7223 */ /* 0x000fe20000000017 */
[----:B------:R-:W-:Y:S01]  /*0d60*/  FFMA R13, R13, R25, R20 ;  /* 0x000000190d0d7223 */ /* 0x000fe20000000014 */
[----:B-----5:R-:W-:-:S04]  /*0d70*/  FADD R0, -R27, R8 ;  /* 0x000000081b007221 */ /* 0x020fc80000000100 */
[----:B------:R-:W-:Y:S01]  /*0d80*/  FFMA R14, R14, R0, R27 ;  /* 0x000000000e0e7223 */ /* 0x000fe2000000001b */
[----:B------:R-:W-:-:S04]  /*0d90*/  FADD R4, -R28, R11 ;  /* 0x0000000b1c047221 */ /* 0x000fc80000000100 */
[----:B------:R-:W-:-:S05]  /*0da0*/  FFMA R15, R15, R4, R28 ;  /* 0x000000040f0f7223 */ /* 0x000fca000000001c */
[----:B------:R-:W-:Y:S01]  /*0db0*/  STG.E.128 desc[UR4][R2.64+0x800], R12 ;  /* 0x0008000c02007986 */ /* 0x000fe2000c101d04 */
[----:B------:R-:W-:Y:S05]  /*0dc0*/  EXIT ;  /* 0x000000000000794d */ /* 0x000fea0003800000 */
.L_x_0:
[----:B------:R-:W-:-:S00]  /*0dd0*/  BRA `(.L_x_0) ;  /* 0xfffffffc00fc7947 */ /* 0x000fc0000383ffff */
[----:B------:R-:W-:-:S00]  /*0de0*/  NOP ;  /* 0x0000000000007918 */ /* 0x000fc00000000000 */
        /* <DEDUP_REMOVED lines=9> */
.L_x_1:


//--------------------- .nv.constant0.triton_poi_fused__unsafe_index_add_mul_sub_38 --------------------------
	.section	.nv.constant0.triton_poi_fused__unsafe_index_add_mul_sub_38,"a",@progbits
	.sectionflags	@""
	.align	4
.nv.constant0.triton_poi_fused__unsafe_index_add_mul_sub_38:
	.zero		580
